	.headerflags	@"EF_CUDA_TEXMODE_UNIFIED EF_CUDA_64BIT_ADDRESS EF_CUDA_ACCELERATORS EF_CUDA_SM90 EF_CUDA_VIRTUAL_SM(EF_CUDA_SM90)"
	.elftype	@"ET_EXEC"


//--------------------- .nv.info                  --------------------------
	.section	.nv.info,"",@"SHT_CUDA_INFO"
	.align	4


	//----- nvinfo : EIATTR_REGCOUNT
	.align		4
        /*0000*/ 	.byte	0x04, 0x2f
        /*0002*/ 	.short	(.L_1 - .L_0)
	.align		4
.L_0:
        /*0004*/ 	.word	index@(triton_poi_fused_addmm_2)
        /*0008*/ 	.word	0x0000000c


	//----- nvinfo : EIATTR_MIN_STACK_SIZE
	.align		4
.L_1:
        /*000c*/ 	.byte	0x04, 0x12
        /*000e*/ 	.short	(.L_3 - .L_2)
	.align		4
.L_2:
        /*0010*/ 	.word	index@(triton_poi_fused_addmm_2)
        /*0014*/ 	.word	0x00000000


	//----- nvinfo : EIATTR_FRAME_SIZE
	.align		4
.L_3:
        /*0018*/ 	.byte	0x04, 0x11
        /*001a*/ 	.short	(.L_5 - .L_4)
	.align		4
.L_4:
        /*001c*/ 	.word	index@(triton_poi_fused_addmm_2)
        /*0020*/ 	.word	0x00000000


	//----- nvinfo : EIATTR_MIN_STACK_SIZE
	.align		4
.L_5:
        /*0024*/ 	.byte	0x04, 0x12
        /*0026*/ 	.short	(.L_7 - .L_6)
	.align		4
.L_6:
        /*0028*/ 	.word	index@(triton_poi_fused_addmm_2)
        /*002c*/ 	.word	0x00000000
.L_7:


//--------------------- .nv.info.triton_poi_fused_addmm_2 --------------------------
	.section	.nv.info.triton_poi_fused_addmm_2,"",@"SHT_CUDA_INFO"
	.sectionflags	@""
	.align	4


	//----- nvinfo : EIATTR_CUDA_API_VERSION
	.align		4
        /*0000*/ 	.byte	0x04, 0x37
        /*0002*/ 	.short	(.L_9 - .L_8)
.L_8:
        /*0004*/ 	.word	0x0000007c


	//----- nvinfo : EIATTR_KPARAM_INFO
	.align		4
.L_9:
        /*0008*/ 	.byte	0x04, 0x17
        /*000a*/ 	.short	(.L_11 - .L_10)
.L_10:
        /*000c*/ 	.word	0x00000000
        /*0010*/ 	.short	0x0002
        /*0012*/ 	.short	0x0010
        /*0014*/ 	.byte	0x00, 0xf0, 0x11, 0x00


	//----- nvinfo : EIATTR_KPARAM_INFO
	.align		4
.L_11:
        /*0018*/ 	.byte	0x04, 0x17
        /*001a*/ 	.short	(.L_13 - .L_12)
.L_12:
        /*001c*/ 	.word	0x00000000
        /*0020*/ 	.short	0x0001
        /*0022*/ 	.short	0x0008
        /*0024*/ 	.byte	0x00, 0xf4, 0x21, 0x00


	//----- nvinfo : EIATTR_KPARAM_INFO
	.align		4
.L_13:
        /*0028*/ 	.byte	0x04, 0x17
        /*002a*/ 	.short	(.L_15 - .L_14)
.L_14:
        /*002c*/ 	.word	0x00000000
        /*0030*/ 	.short	0x0000
        /*0032*/ 	.short	0x0000
        /*0034*/ 	.byte	0x00, 0xf4, 0x21, 0x00


	//----- nvinfo : EIATTR_SPARSE_MMA_MASK
	.align		4
.L_15:
        /*0038*/ 	.byte	0x03, 0x50
        /*003a*/ 	.short	0x0000


	//----- nvinfo : EIATTR_MAXREG_COUNT
	.align		4
        /*003c*/ 	.byte	0x03, 0x1b
        /*003e*/ 	.short	0x00ff


	//----- nvinfo : EIATTR_EXIT_INSTR_OFFSETS
	.align		4
        /*0040*/ 	.byte	0x04, 0x1c
        /*0042*/ 	.short	(.L_17 - .L_16)


	//   ....[0]....
.L_16:
        /*0044*/ 	.word	0x00000170


	//   ....[1]....
        /*0048*/ 	.word	0x00000190


	//----- nvinfo : EIATTR_REQNTID
	.align		4
.L_17:
        /*004c*/ 	.byte	0x04, 0x10
        /*004e*/ 	.short	(.L_19 - .L_18)
.L_18:
        /*0050*/ 	.word	0x00000080
        /*0054*/ 	.word	0x00000001
        /*0058*/ 	.word	0x00000001


	//----- nvinfo : EIATTR_CBANK_PARAM_SIZE
	.align		4
.L_19:
        /*005c*/ 	.byte	0x03, 0x19
        /*005e*/ 	.short	0x0014


	//----- nvinfo : EIATTR_PARAM_CBANK
	.align		4
        /*0060*/ 	.byte	0x04, 0x0a
        /*0062*/ 	.short	(.L_21 - .L_20)
	.align		4
.L_20:
        /*0064*/ 	.word	index@(.nv.constant0.triton_poi_fused_addmm_2)
        /*0068*/ 	.short	0x0210
        /*006a*/ 	.short	0x0014


	//----- nvinfo : EIATTR_SW_WAR
	.align		4
.L_21:
        /*006c*/ 	.byte	0x04, 0x36
        /*006e*/ 	.short	(.L_23 - .L_22)
.L_22:
        /*0070*/ 	.word	0x00000008
.L_23:


//--------------------- .nv.callgraph             --------------------------
	.section	.nv.callgraph,"",@"SHT_CUDA_CALLGRAPH"
	.align	4
	.sectionentsize	8
	.align		4
        /*0000*/ 	.word	0x00000000
	.align		4
        /*0004*/ 	.word	0xffffffff
	.align		4
        /*0008*/ 	.word	0x00000000
	.align		4
        /*000c*/ 	.word	0xfffffffe
	.align		4
        /*0010*/ 	.word	0x00000000
	.align		4
        /*0014*/ 	.word	0xfffffffd
	.align		4
        /*0018*/ 	.word	0x00000000
	.align		4
        /*001c*/ 	.word	0xfffffffc


//--------------------- .text.triton_poi_fused_addmm_2 --------------------------
	.section	.text.triton_poi_fused_addmm_2,"ax",@progbits
	.align	128
        .global         triton_poi_fused_addmm_2
        .type           triton_poi_fused_addmm_2,@function
        .size           triton_poi_fused_addmm_2,(.L_x_1 - triton_poi_fused_addmm_2)
        .other          triton_poi_fused_addmm_2,@"STO_CUDA_ENTRY STV_DEFAULT"
triton_poi_fused_addmm_2:
.text.triton_poi_fused_addmm_2:
[----:B------:R-:W0:Y:S02]  /*0000*/  LDC R1, c[0x0][0x28] ;  /* 0x00000a00ff017b82 */ /* 0x000e240000000800 */
[----:B------:R-:W1:Y:S01]  /*0010*/  S2R R0, SR_TID.X ;  /* 0x0000000000007919 */ /* 0x000e620000002100 */
[----:B------:R-:W2:Y:S01]  /*0020*/  LDC.64 R2, c[0x0][0x210] ;  /* 0x00008400ff027b82 */ /* 0x000ea20000000a00 */
[----:B------:R-:W-:Y:S01]  /*0030*/  CS2R R8, SRZ ;  /* 0x0000000000087805 */ /* 0x000fe2000001ff00 */
[----:B------:R-:W-:Y:S01]  /*0040*/  ULDC.64 UR4, c[0x0][0x208] ;  /* 0x0000820000047ab9 */ /* 0x000fe20000000a00 */
[----:B------:R-:W3:Y:S01]  /*0050*/  S2R R7, SR_CTAID.X ;  /* 0x0000000000077919 */ /* 0x000ee20000002500 */
[----:B-1----:R-:W-:-:S05]  /*0060*/  IMAD.SHL.U32 R0, R0, 0x2, RZ ;  /* 0x0000000200007824 */ /* 0x002fca00078e00ff */
[----:B------:R-:W-:-:S05]  /*0070*/  LOP3.LUT R0, R0, 0xfe, RZ, 0xc0, !PT ;  /* 0x000000fe00007812 */ /* 0x000fca00078ec0ff */
[----:B---3--:R-:W-:-:S04]  /*0080*/  IMAD R7, R7, 0x100, R0 ;  /* 0x0000010007077824 */ /* 0x008fc800078e0200 */
[----:B------:R-:W-:-:S05]  /*0090*/  IMAD.HI R0, R7, 0x4ec4ec4f, RZ ;  /* 0x4ec4ec4f07007827 */ /* 0x000fca00078e02ff */
[----:B------:R-:W-:-:S04]  /*00a0*/  SHF.R.U32.HI R5, RZ, 0x1f, R0 ;  /* 0x0000001fff057819 */ /* 0x000fc80000011600 */
[----:B------:R-:W-:-:S05]  /*00b0*/  LEA.HI.SX32 R0, R0, R5, 0x1c ;  /* 0x0000000500007211 */ /* 0x000fca00078fe2ff */
[----:B------:R-:W-:-:S05]  /*00c0*/  IMAD R5, R0, -0x34, R7 ;  /* 0xffffffcc00057824 */ /* 0x000fca00078e0207 */
[----:B------:R-:W-:Y:S01]  /*00d0*/  ISETP.GE.AND P0, PT, R5, 0x32, PT ;  /* 0x000000320500780c */ /* 0x000fe20003f06270 */
[----:B------:R-:W-:-:S03]  /*00e0*/  IMAD R5, R0, 0x32, R5 ;  /* 0x0000003200057824 */ /* 0x000fc600078e0205 */
[----:B------:R-:W-:Y:S01]  /*00f0*/  ISETP.LT.AND P0, PT, R7, 0xd0, !P0 ;  /* 0x000000d00700780c */ /* 0x000fe20004701270 */
[----:B--2---:R-:W-:Y:S02]  /*0100*/  IMAD.WIDE R2, R5, 0x4, R2 ;  /* 0x0000000405027825 */ /* 0x004fe400078e0202 */
[----:B------:R-:W1:Y:S10]  /*0110*/  LDC.64 R4, c[0x0][0x218] ;  /* 0x00008600ff047b82 */ /* 0x000e740000000a00 */
[----:B------:R-:W2:Y:S01]  /*0120*/  @P0 LDG.E.64 R8, desc[UR4][R2.64] ;  /* 0x0000000402080981 */ /* 0x000ea2000c1e1b00 */
[C---:B------:R-:W-:Y:S01]  /*0130*/  ISETP.GE.AND P1, PT, R7.reuse, 0xd0, PT ;  /* 0x000000d00700780c */ /* 0x040fe20003f26270 */
[----:B-1----:R-:W-:Y:S01]  /*0140*/  IMAD.WIDE R4, R7, 0x4, R4 ;  /* 0x0000000407047825 */ /* 0x002fe200078e0204 */
[----:B--2---:R-:W-:-:S02]  /*0150*/  SEL R8, R8, RZ, P0 ;  /* 0x000000ff08087207 */ /* 0x004fc40000000000 */
[----:B------:R-:W-:-:S09]  /*0160*/  SEL R9, R9, RZ, P0 ;  /* 0x000000ff09097207 */ /* 0x000fd20000000000 */
[----:B------:R-:W-:Y:S05]  /*0170*/  @P1 EXIT ;  /* 0x000000000000194d */ /* 0x000fea0003800000 */
[----:B------:R-:W-:Y:S01]  /*0180*/  STG.E.64 desc[UR4][R4.64], R8 ;  /* 0x0000000804007986 */ /* 0x000fe2000c101b04 */
[----:B------:R-:W-:Y:S05]  /*0190*/  EXIT ;  /* 0x000000000000794d */ /* 0x000fea0003800000 */
.L_x_0:
[----:B------:R-:W-:-:S00]  /*01a0*/  BRA `(.L_x_0) ;  /* 0xfffffffc00fc7947 */ /* 0x000fc0000383ffff */
[----:B------:R-:W-:-:S00]  /*01b0*/  NOP ;  /* 0x0000000000007918 */ /* 0x000fc00000000000 */
        /* <DEDUP_REMOVED lines=12> */
.L_x_1:


//--------------------- .nv.constant0.triton_poi_fused_addmm_2 --------------------------
	.section	.nv.constant0.triton_poi_fused_addmm_2,"a",@progbits
	.sectionflags	@""
	.align	4
.nv.constant0.triton_poi_fused_addmm_2:
	.zero		548
